	.headerflags	@"EF_CUDA_TEXMODE_UNIFIED EF_CUDA_64BIT_ADDRESS EF_CUDA_ACCELERATORS EF_CUDA_SM90 EF_CUDA_VIRTUAL_SM(EF_CUDA_SM90)"
	.elftype	@"ET_EXEC"


//--------------------- .nv.info                  --------------------------
	.section	.nv.info,"",@"SHT_CUDA_INFO"
	.align	4


	//----- nvinfo : EIATTR_REGCOUNT
	.align		4
        /*0000*/ 	.byte	0x04, 0x2f
        /*0002*/ 	.short	(.L_1 - .L_0)
	.align		4
.L_0:
        /*0004*/ 	.word	index@(triton_poi_fused_mul_1)
        /*0008*/ 	.word	0x0000000c


	//----- nvinfo : EIATTR_MIN_STACK_SIZE
	.align		4
.L_1:
        /*000c*/ 	.byte	0x04, 0x12
        /*000e*/ 	.short	(.L_3 - .L_2)
	.align		4
.L_2:
        /*0010*/ 	.word	index@(triton_poi_fused_mul_1)
        /*0014*/ 	.word	0x00000000


	//----- nvinfo : EIATTR_FRAME_SIZE
	.align		4
.L_3:
        /*0018*/ 	.byte	0x04, 0x11
        /*001a*/ 	.short	(.L_5 - .L_4)
	.align		4
.L_4:
        /*001c*/ 	.word	index@(triton_poi_fused_mul_1)
        /*0020*/ 	.word	0x00000000


	//----- nvinfo : EIATTR_MIN_STACK_SIZE
	.align		4
.L_5:
        /*0024*/ 	.byte	0x04, 0x12
        /*0026*/ 	.short	(.L_7 - .L_6)
	.align		4
.L_6:
        /*0028*/ 	.word	index@(triton_poi_fused_mul_1)
        /*002c*/ 	.word	0x00000000
.L_7:


//--------------------- .nv.info.triton_poi_fused_mul_1 --------------------------
	.section	.nv.info.triton_poi_fused_mul_1,"",@"SHT_CUDA_INFO"
	.sectionflags	@""
	.align	4


	//----- nvinfo : EIATTR_CUDA_API_VERSION
	.align		4
        /*0000*/ 	.byte	0x04, 0x37
        /*0002*/ 	.short	(.L_9 - .L_8)
.L_8:
        /*0004*/ 	.word	0x0000007c


	//----- nvinfo : EIATTR_KPARAM_INFO
	.align		4
.L_9:
        /*0008*/ 	.byte	0x04, 0x17
        /*000a*/ 	.short	(.L_11 - .L_10)
.L_10:
        /*000c*/ 	.word	0x00000000
        /*0010*/ 	.short	0x0003
        /*0012*/ 	.short	0x0018
        /*0014*/ 	.byte	0x00, 0xf0, 0x11, 0x00


	//----- nvinfo : EIATTR_KPARAM_INFO
	.align		4
.L_11:
        /*0018*/ 	.byte	0x04, 0x17
        /*001a*/ 	.short	(.L_13 - .L_12)
.L_12:
        /*001c*/ 	.word	0x00000000
        /*0020*/ 	.short	0x0002
        /*0022*/ 	.short	0x0010
        /*0024*/ 	.byte	0x00, 0xf4, 0x21, 0x00


	//----- nvinfo : EIATTR_KPARAM_INFO
	.align		4
.L_13:
        /*0028*/ 	.byte	0x04, 0x17
        /*002a*/ 	.short	(.L_15 - .L_14)
.L_14:
        /*002c*/ 	.word	0x00000000
        /*0030*/ 	.short	0x0001
        /*0032*/ 	.short	0x0008
        /*0034*/ 	.byte	0x00, 0xf4, 0x21, 0x00


	//----- nvinfo : EIATTR_KPARAM_INFO
	.align		4
.L_15:
        /*0038*/ 	.byte	0x04, 0x17
        /*003a*/ 	.short	(.L_17 - .L_16)
.L_16:
        /*003c*/ 	.word	0x00000000
        /*0040*/ 	.short	0x0000
        /*0042*/ 	.short	0x0000
        /*0044*/ 	.byte	0x00, 0xf4, 0x21, 0x00


	//----- nvinfo : EIATTR_SPARSE_MMA_MASK
	.align		4
.L_17:
        /*0048*/ 	.byte	0x03, 0x50
        /*004a*/ 	.short	0x0000


	//----- nvinfo : EIATTR_MAXREG_COUNT
	.align		4
        /*004c*/ 	.byte	0x03, 0x1b
        /*004e*/ 	.short	0x00ff


	//----- nvinfo : EIATTR_EXIT_INSTR_OFFSETS
	.align		4
        /*0050*/ 	.byte	0x04, 0x1c
        /*0052*/ 	.short	(.L_19 - .L_18)


	//   ....[0]....
.L_18:
        /*0054*/ 	.word	0x00000260


	//   ....[1]....
        /*0058*/ 	.word	0x00000280


	//----- nvinfo : EIATTR_REQNTID
	.align		4
.L_19:
        /*005c*/ 	.byte	0x04, 0x10
        /*005e*/ 	.short	(.L_21 - .L_20)
.L_20:
        /*0060*/ 	.word	0x00000020
        /*0064*/ 	.word	0x00000001
        /*0068*/ 	.word	0x00000001


	//----- nvinfo : EIATTR_CBANK_PARAM_SIZE
	.align		4
.L_21:
        /*006c*/ 	.byte	0x03, 0x19
        /*006e*/ 	.short	0x001c


	//----- nvinfo : EIATTR_PARAM_CBANK
	.align		4
        /*0070*/ 	.byte	0x04, 0x0a
        /*0072*/ 	.short	(.L_23 - .L_22)
	.align		4
.L_22:
        /*0074*/ 	.word	index@(.nv.constant0.triton_poi_fused_mul_1)
        /*0078*/ 	.short	0x0210
        /*007a*/ 	.short	0x001c


	//----- nvinfo : EIATTR_SW_WAR
	.align		4
.L_23:
        /*007c*/ 	.byte	0x04, 0x36
        /*007e*/ 	.short	(.L_25 - .L_24)
.L_24:
        /*0080*/ 	.word	0x00000008
.L_25:


//--------------------- .nv.callgraph             --------------------------
	.section	.nv.callgraph,"",@"SHT_CUDA_CALLGRAPH"
	.align	4
	.sectionentsize	8
	.align		4
        /*0000*/ 	.word	0x00000000
	.align		4
        /*0004*/ 	.word	0xffffffff
	.align		4
        /*0008*/ 	.word	0x00000000
	.align		4
        /*000c*/ 	.word	0xfffffffe
	.align		4
        /*0010*/ 	.word	0x00000000
	.align		4
        /*0014*/ 	.word	0xfffffffd
	.align		4
        /*0018*/ 	.word	0x00000000
	.align		4
        /*001c*/ 	.word	0xfffffffc


//--------------------- .text.triton_poi_fused_mul_1 --------------------------
	.section	.text.triton_poi_fused_mul_1,"ax",@progbits
	.align	128
        .global         triton_poi_fused_mul_1
        .type           triton_poi_fused_mul_1,@function
        .size           triton_poi_fused_mul_1,(.L_x_1 - triton_poi_fused_mul_1)
        .other          triton_poi_fused_mul_1,@"STO_CUDA_ENTRY STV_DEFAULT"
triton_poi_fused_mul_1:
.text.triton_poi_fused_mul_1:
[----:B------:R-:W0:Y:S02]  /*0000*/  LDC R1, c[0x0][0x28] ;  /* 0x00000a00ff017b82 */ /* 0x000e240000000800 */
[----:B------:R-:W1:Y:S01]  /*0010*/  S2R R9, SR_TID.X ;  /* 0x0000000000097919 */ /* 0x000e620000002100 */
[----:B------:R-:W2:Y:S01]  /*0020*/  LDC.64 R4, c[0x0][0x218] ;  /* 0x00008600ff047b82 */ /* 0x000ea20000000a00 */
[----:B------:R-:W-:Y:S01]  /*0030*/  IMAD.MOV.U32 R6, RZ, RZ, RZ ;  /* 0x000000ffff067224 */ /* 0x000fe200078e00ff */
[----:B------:R-:W-:Y:S01]  /*0040*/  ULDC.64 UR4, c[0x0][0x208] ;  /* 0x0000820000047ab9 */ /* 0x000fe20000000a00 */
[----:B------:R-:W3:Y:S01]  /*0050*/  S2R R7, SR_CTAID.X ;  /* 0x0000000000077919 */ /* 0x000ee20000002500 */
[----:B-1----:R-:W-:Y:S02]  /*0060*/  LOP3.LUT R0, R9, 0xf, RZ, 0xc0, !PT ;  /* 0x0000000f09007812 */ /* 0x002fe400078ec0ff */
[----:B---3--:R-:W-:Y:S02]  /*0070*/  SHF.R.S32.HI R2, RZ, 0x1b, R7 ;  /* 0x0000001bff027819 */ /* 0x008fe40000011407 */
[----:B------:R-:W-:Y:S02]  /*0080*/  LEA R7, R7, R0, 0x4 ;  /* 0x0000000007077211 */ /* 0x000fe400078e20ff */
[----:B------:R-:W-:-:S02]  /*0090*/  SGXT R0, R2, 0x1 ;  /* 0x000000010200781a */ /* 0x000fc40000000200 */
[----:B------:R-:W-:Y:S02]  /*00a0*/  ISETP.GE.AND P0, PT, R7, 0x10, PT ;  /* 0x000000100700780c */ /* 0x000fe40003f06270 */
[----:B------:R-:W-:-:S04]  /*00b0*/  LEA.HI R0, R0, R7, RZ, 0x2 ;  /* 0x0000000700007211 */ /* 0x000fc800078f10ff */
[----:B------:R-:W-:-:S04]  /*00c0*/  LOP3.LUT R0, R0, 0xfffffffc, RZ, 0xc0, !PT ;  /* 0xfffffffc00007812 */ /* 0x000fc800078ec0ff */
[----:B------:R-:W-:-:S05]  /*00d0*/  IADD3 R3, R7, -R0, RZ ;  /* 0x8000000007037210 */ /* 0x000fca0007ffe0ff */
[----:B--2---:R-:W-:Y:S02]  /*00e0*/  IMAD.WIDE R4, R3, 0x4, R4 ;  /* 0x0000000403047825 */ /* 0x004fe400078e0204 */
[----:B------:R-:W1:Y:S03]  /*00f0*/  LDC.64 R2, c[0x0][0x210] ;  /* 0x00008400ff027b82 */ /* 0x000e660000000a00 */
[----:B------:R2:W3:Y:S01]  /*0100*/  @!P0 LDG.E.EL R6, desc[UR4][R4.64] ;  /* 0x0000000404068981 */ /* 0x0004e2000c2e1900 */
[----:B------:R-:W-:-:S04]  /*0110*/  HFMA2.MMA R0, -RZ, RZ, 0, 0 ;  /* 0x00000000ff007435 */ /* 0x000fc800000001ff */
[----:B--2---:R-:W2:Y:S01]  /*0120*/  LDC.64 R4, c[0x0][0x220] ;  /* 0x00008800ff047b82 */ /* 0x004ea20000000a00 */
[----:B-1----:R-:W-:-:S05]  /*0130*/  IMAD.WIDE R2, R7, 0x4, R2 ;  /* 0x0000000407027825 */ /* 0x002fca00078e0202 */
[----:B------:R1:W4:Y:S02]  /*0140*/  @!P0 LDG.E R0, desc[UR4][R2.64] ;  /* 0x0000000402008981 */ /* 0x000324000c1e1900 */
[----:B-1----:R-:W-:Y:S02]  /*0150*/  IMAD.MOV.U32 R3, RZ, RZ, 0x3e800000 ;  /* 0x3e800000ff037424 */ /* 0x002fe400078e00ff */
[----:B---3--:R-:W-:-:S04]  /*0160*/  FADD R6, RZ, -R6 ;  /* 0x80000006ff067221 */ /* 0x008fc80000000000 */
[----:B------:R-:W-:-:S05]  /*0170*/  FMUL R6, R6, 1.4426950216293334961 ;  /* 0x3fb8aa3b06067820 */ /* 0x000fca0000400000 */
[----:B------:R-:W-:-:S13]  /*0180*/  FSETP.GEU.AND P0, PT, R6, -126, PT ;  /* 0xc2fc00000600780b */ /* 0x000fda0003f0e000 */
[----:B------:R-:W-:-:S04]  /*0190*/  @!P0 FMUL R6, R6, 0.5 ;  /* 0x3f00000006068820 */ /* 0x000fc80000400000 */
[----:B------:R-:W1:Y:S02]  /*01a0*/  MUFU.EX2 R8, R6 ;  /* 0x0000000600087308 */ /* 0x000e640000000800 */
[----:B-1----:R-:W-:Y:S01]  /*01b0*/  @!P0 FMUL R8, R8, R8 ;  /* 0x0000000808088220 */ /* 0x002fe20000400000 */
[----:B------:R-:W-:-:S03]  /*01c0*/  LOP3.LUT P0, RZ, R9, 0x10, RZ, 0xc0, !PT ;  /* 0x0000001009ff7812 */ /* 0x000fc6000780c0ff */
[----:B------:R-:W-:Y:S01]  /*01d0*/  FADD R8, R8, 1 ;  /* 0x3f80000008087421 */ /* 0x000fe20000000000 */
[----:B------:R-:W-:-:S04]  /*01e0*/  ISETP.LT.AND P0, PT, R7, 0x10, !P0 ;  /* 0x000000100700780c */ /* 0x000fc80004701270 */
[----:B------:R-:W-:-:S04]  /*01f0*/  FSETP.GT.AND P1, PT, R8, 8.50705917302346158658e+37, PT ;  /* 0x7e8000000800780b */ /* 0x000fc80003f24000 */
[----:B------:R-:W-:-:S09]  /*0200*/  FSEL R3, R3, 1, P1 ;  /* 0x3f80000003037808 */ /* 0x000fd20000800000 */
[----:B------:R-:W-:-:S06]  /*0210*/  @P1 FMUL R8, R8, 0.25 ;  /* 0x3e80000008081820 */ /* 0x000fcc0000400000 */
[----:B------:R-:W1:Y:S02]  /*0220*/  MUFU.RCP R8, R8 ;  /* 0x0000000800087308 */ /* 0x000e640000001000 */
[----:B-1----:R-:W-:Y:S01]  /*0230*/  FMUL R9, R8, R3 ;  /* 0x0000000308097220 */ /* 0x002fe20000400000 */
[----:B--2---:R-:W-:-:S04]  /*0240*/  IMAD.WIDE R2, R7, 0x4, R4 ;  /* 0x0000000407027825 */ /* 0x004fc800078e0204 */
[----:B----4-:R-:W-:Y:S01]  /*0250*/  FMUL R9, R9, R0 ;  /* 0x0000000009097220 */ /* 0x010fe20000400000 */
[----:B------:R-:W-:Y:S06]  /*0260*/  @!P0 EXIT ;  /* 0x000000000000894d */ /* 0x000fec0003800000 */
[----:B------:R-:W-:Y:S01]  /*0270*/  STG.E desc[UR4][R2.64], R9 ;  /* 0x0000000902007986 */ /* 0x000fe2000c101904 */
[----:B------:R-:W-:Y:S05]  /*0280*/  EXIT ;  /* 0x000000000000794d */ /* 0x000fea0003800000 */
.L_x_0:
[----:B------:R-:W-:-:S00]  /*0290*/  BRA `(.L_x_0) ;  /* 0xfffffffc00fc7947 */ /* 0x000fc0000383ffff */
[----:B------:R-:W-:-:S00]  /*02a0*/  NOP ;  /* 0x0000000000007918 */ /* 0x000fc00000000000 */
        /* <DEDUP_REMOVED lines=13> */
.L_x_1:


//--------------------- .nv.constant0.triton_poi_fused_mul_1 --------------------------
	.section	.nv.constant0.triton_poi_fused_mul_1,"a",@progbits
	.sectionflags	@""
	.align	4
.nv.constant0.triton_poi_fused_mul_1:
	.zero		556
